	.headerflags	@"EF_CUDA_TEXMODE_UNIFIED EF_CUDA_64BIT_ADDRESS EF_CUDA_ACCELERATORS EF_CUDA_SM90 EF_CUDA_VIRTUAL_SM(EF_CUDA_SM90)"
	.elftype	@"ET_EXEC"


//--------------------- .nv.info                  --------------------------
	.section	.nv.info,"",@"SHT_CUDA_INFO"
	.align	4


	//----- nvinfo : EIATTR_REGCOUNT
	.align		4
        /*0000*/ 	.byte	0x04, 0x2f
        /*0002*/ 	.short	(.L_2 - .L_1)
	.align		4
.L_1:
        /*0004*/ 	.word	index@(triton_poi_fused_arange_nll_loss_forward_1)
        /*0008*/ 	.word	0x0000001b


	//----- nvinfo : EIATTR_MIN_STACK_SIZE
	.align		4
.L_2:
        /*000c*/ 	.byte	0x04, 0x12
        /*000e*/ 	.short	(.L_4 - .L_3)
	.align		4
.L_3:
        /*0010*/ 	.word	index@(triton_poi_fused_arange_nll_loss_forward_1)
        /*0014*/ 	.word	0x00000000


	//----- nvinfo : EIATTR_FRAME_SIZE
	.align		4
.L_4:
        /*0018*/ 	.byte	0x04, 0x11
        /*001a*/ 	.short	(.L_6 - .L_5)
	.align		4
.L_5:
        /*001c*/ 	.word	index@(triton_poi_fused_arange_nll_loss_forward_1)
        /*0020*/ 	.word	0x00000000


	//----- nvinfo : EIATTR_MIN_STACK_SIZE
	.align		4
.L_6:
        /*0024*/ 	.byte	0x04, 0x12
        /*0026*/ 	.short	(.L_8 - .L_7)
	.align		4
.L_7:
        /*0028*/ 	.word	index@(triton_poi_fused_arange_nll_loss_forward_1)
        /*002c*/ 	.word	0x00000000
.L_8:


//--------------------- .nv.info.triton_poi_fused_arange_nll_loss_forward_1 --------------------------
	.section	.nv.info.triton_poi_fused_arange_nll_loss_forward_1,"",@"SHT_CUDA_INFO"
	.sectionflags	@""
	.align	4


	//----- nvinfo : EIATTR_CUDA_API_VERSION
	.align		4
        /*0000*/ 	.byte	0x04, 0x37
        /*0002*/ 	.short	(.L_10 - .L_9)
.L_9:
        /*0004*/ 	.word	0x0000007c


	//----- nvinfo : EIATTR_KPARAM_INFO
	.align		4
.L_10:
        /*0008*/ 	.byte	0x04, 0x17
        /*000a*/ 	.short	(.L_12 - .L_11)
.L_11:
        /*000c*/ 	.word	0x00000000
        /*0010*/ 	.short	0x0001
        /*0012*/ 	.short	0x0008
        /*0014*/ 	.byte	0x00, 0xf4, 0x21, 0x00


	//----- nvinfo : EIATTR_KPARAM_INFO
	.align		4
.L_12:
        /*0018*/ 	.byte	0x04, 0x17
        /*001a*/ 	.short	(.L_14 - .L_13)
.L_13:
        /*001c*/ 	.word	0x00000000
        /*0020*/ 	.short	0x0000
        /*0022*/ 	.short	0x0000
        /*0024*/ 	.byte	0x00, 0xf4, 0x21, 0x00


	//----- nvinfo : EIATTR_SPARSE_MMA_MASK
	.align		4
.L_14:
        /*0028*/ 	.byte	0x03, 0x50
        /*002a*/ 	.short	0x0000


	//----- nvinfo : EIATTR_MAXREG_COUNT
	.align		4
        /*002c*/ 	.byte	0x03, 0x1b
        /*002e*/ 	.short	0x00ff


	//----- nvinfo : EIATTR_EXIT_INSTR_OFFSETS
	.align		4
        /*0030*/ 	.byte	0x04, 0x1c
        /*0032*/ 	.short	(.L_16 - .L_15)


	//   ....[0]....
.L_15:
        /*0034*/ 	.word	0x00000da0


	//   ....[1]....
        /*0038*/ 	.word	0x00000e90


	//----- nvinfo : EIATTR_REQNTID
	.align		4
.L_16:
        /*003c*/ 	.byte	0x04, 0x10
        /*003e*/ 	.short	(.L_18 - .L_17)
.L_17:
        /*0040*/ 	.word	0x00000020
        /*0044*/ 	.word	0x00000001
        /*0048*/ 	.word	0x00000001


	//----- nvinfo : EIATTR_CBANK_PARAM_SIZE
	.align		4
.L_18:
        /*004c*/ 	.byte	0x03, 0x19
        /*004e*/ 	.short	0x0010


	//----- nvinfo : EIATTR_PARAM_CBANK
	.align		4
        /*0050*/ 	.byte	0x04, 0x0a
        /*0052*/ 	.short	(.L_20 - .L_19)
	.align		4
.L_19:
        /*0054*/ 	.word	index@(.nv.constant0.triton_poi_fused_arange_nll_loss_forward_1)
        /*0058*/ 	.short	0x0210
        /*005a*/ 	.short	0x0010


	//----- nvinfo : EIATTR_SW_WAR
	.align		4
.L_20:
        /*005c*/ 	.byte	0x04, 0x36
        /*005e*/ 	.short	(.L_22 - .L_21)
.L_21:
        /*0060*/ 	.word	0x00000008
.L_22:


//--------------------- .nv.callgraph             --------------------------
	.section	.nv.callgraph,"",@"SHT_CUDA_CALLGRAPH"
	.align	4
	.sectionentsize	8
	.align		4
        /*0000*/ 	.word	0x00000000
	.align		4
        /*0004*/ 	.word	0xffffffff
	.align		4
        /*0008*/ 	.word	0x00000000
	.align		4
        /*000c*/ 	.word	0xfffffffe
	.align		4
        /*0010*/ 	.word	0x00000000
	.align		4
        /*0014*/ 	.word	0xfffffffd
	.align		4
        /*0018*/ 	.word	0x00000000
	.align		4
        /*001c*/ 	.word	0xfffffffc


//--------------------- .nv.constant4             --------------------------
	.section	.nv.constant4,"a",@progbits
	.align	8
	.align		8
.nv.constant4:
        /*0000*/ 	.dword	_$_str


//--------------------- .text.triton_poi_fused_arange_nll_loss_forward_1 --------------------------
	.section	.text.triton_poi_fused_arange_nll_loss_forward_1,"ax",@progbits
	.align	128
        .global         triton_poi_fused_arange_nll_loss_forward_1
        .type           triton_poi_fused_arange_nll_loss_forward_1,@function
        .size           triton_poi_fused_arange_nll_loss_forward_1,(.L_x_1 - triton_poi_fused_arange_nll_loss_forward_1)
        .other          triton_poi_fused_arange_nll_loss_forward_1,@"STO_CUDA_ENTRY STV_DEFAULT"
triton_poi_fused_arange_nll_loss_forward_1:
.text.triton_poi_fused_arange_nll_loss_forward_1:
[----:B------:R-:W0:Y:S08]  /*0000*/  LDC R1, c[0x0][0x28] ;  /* 0x00000a00ff017b82 */ /* 0x000e300000000800 */
[----:B------:R-:W1:Y:S01]  /*0010*/  LDC.64 R6, c[0x0][0x218] ;  /* 0x00008600ff067b82 */ /* 0x000e620000000a00 */
[----:B------:R-:W-:Y:S02]  /*0020*/  ULDC.64 UR4, c[0x0][0x208] ;  /* 0x0000820000047ab9 */ /* 0x000fe40000000a00 */
[----:B-1----:R-:W2:Y:S04]  /*0030*/  LDG.E R5, desc[UR4][R6.64] ;  /* 0x0000000406057981 */ /* 0x002ea8000c1e1900 */
[----:B------:R-:W3:Y:S04]  /*0040*/  LDG.E R8, desc[UR4][R6.64+0x4] ;  /* 0x0000040406087981 */ /* 0x000ee8000c1e1900 */
[----:B------:R-:W4:Y:S04]  /*0050*/  LDG.E R9, desc[UR4][R6.64+0x8] ;  /* 0x0000080406097981 */ /* 0x000f28000c1e1900 */
        /* <DEDUP_REMOVED lines=13> */
[----:B------:R-:W4:Y:S04]  /*0130*/  LDG.E.EL R4, desc[UR4][R6.64] ;  /* 0x0000000406047981 */ /* 0x000f28000c2e1900 */
[----:B------:R-:W4:Y:S04]  /*0140*/  LDG.E.EL R3, desc[UR4][R6.64+0x14] ;  /* 0x0000140406037981 */ /* 0x000f28000c2e1900 */
[----:B------:R-:W5:Y:S04]  /*0150*/  LDG.E.EL R0, desc[UR4][R6.64+0x28] ;  /* 0x0000280406007981 */ /* 0x000f68000c2e1900 */
[----:B------:R1:W5:Y:S01]  /*0160*/  LDG.E.EL R2, desc[UR4][R6.64+0x3c] ;  /* 0x00003c0406027981 */ /* 0x000362000c2e1900 */
[----:B------:R-:W1:Y:S01]  /*0170*/  S2R R24, SR_TID.X ;  /* 0x0000000000187919 */ /* 0x000e620000002100 */
[----:B--2---:R-:W-:Y:S01]  /*0180*/  FMUL R5, R5, 1.4426950216293334961 ;  /* 0x3fb8aa3b05057820 */ /* 0x004fe20000400000 */
[----:B---3--:R-:W-:-:S04]  /*0190*/  FMUL R8, R8, 1.4426950216293334961 ;  /* 0x3fb8aa3b08087820 */ /* 0x008fc80000400000 */
[----:B------:R-:W-:Y:S02]  /*01a0*/  FSETP.GEU.AND P5, PT, R5, -126, PT ;  /* 0xc2fc00000500780b */ /* 0x000fe40003fae000 */
[----:B------:R-:W-:Y:S01]  /*01b0*/  FSETP.GEU.AND P0, PT, R8, -126, PT ;  /* 0xc2fc00000800780b */ /* 0x000fe20003f0e000 */
[----:B----4-:R-:W-:Y:S01]  /*01c0*/  FMUL R9, R9, 1.4426950216293334961 ;  /* 0x3fb8aa3b09097820 */ /* 0x010fe20000400000 */
[----:B------:R-:W-:-:S04]  /*01d0*/  FMUL R12, R12, 1.4426950216293334961 ;  /* 0x3fb8aa3b0c0c7820 */ /* 0x000fc80000400000 */
[----:B------:R-:W-:-:S05]  /*01e0*/  FSETP.GEU.AND P3, PT, R9, -126, PT ;  /* 0xc2fc00000900780b */ /* 0x000fca0003f6e000 */
[----:B------:R-:W-:Y:S01]  /*01f0*/  @!P5 FMUL R5, R5, 0.5 ;  /* 0x3f0000000505d820 */ /* 0x000fe20000400000 */
[----:B------:R-:W-:Y:S01]  /*0200*/  FMUL R10, R10, 1.4426950216293334961 ;  /* 0x3fb8aa3b0a0a7820 */ /* 0x000fe20000400000 */
[----:B------:R-:W-:-:S04]  /*0210*/  @!P0 FMUL R8, R8, 0.5 ;  /* 0x3f00000008088820 */ /* 0x000fc80000400000 */
[----:B------:R-:W2:Y:S01]  /*0220*/  MUFU.EX2 R5, R5 ;  /* 0x0000000500057308 */ /* 0x000ea20000000800 */
[----:B------:R-:W-:Y:S02]  /*0230*/  FSETP.GEU.AND P1, PT, R12, -126, PT ;  /* 0xc2fc00000c00780b */ /* 0x000fe40003f2e000 */
[----:B------:R-:W-:Y:S01]  /*0240*/  FSETP.GEU.AND P4, PT, R10, -126, PT ;  /* 0xc2fc00000a00780b */ /* 0x000fe20003f8e000 */
[----:B------:R-:W-:-:S04]  /*0250*/  @!P3 FMUL R9, R9, 0.5 ;  /* 0x3f0000000909b820 */ /* 0x000fc80000400000 */
[----:B------:R-:W3:Y:S01]  /*0260*/  MUFU.EX2 R8, R8 ;  /* 0x0000000800087308 */ /* 0x000ee20000000800 */
[----:B-1----:R-:W-:Y:S01]  /*0270*/  FMUL R7, R14, 1.4426950216293334961 ;  /* 0x3fb8aa3b0e077820 */ /* 0x002fe20000400000 */
[----:B------:R-:W-:Y:S01]  /*0280*/  FMUL R11, R11, 1.4426950216293334961 ;  /* 0x3fb8aa3b0b0b7820 */ /* 0x000fe20000400000 */
[----:B------:R-:W-:-:S05]  /*0290*/  FMUL R13, R13, 1.4426950216293334961 ;  /* 0x3fb8aa3b0d0d7820 */ /* 0x000fca0000400000 */
[----:B------:R1:W4:Y:S01]  /*02a0*/  MUFU.EX2 R6, R9 ;  /* 0x0000000900067308 */ /* 0x0003220000000800 */
[----:B--2---:R-:W-:Y:S01]  /*02b0*/  @!P5 FMUL R5, R5, R5 ;  /* 0x000000050505d220 */ /* 0x004fe20000400000 */
[----:B------:R-:W-:Y:S01]  /*02c0*/  @!P1 FMUL R12, R12, 0.5 ;  /* 0x3f0000000c0c9820 */ /* 0x000fe20000400000 */
[----:B------:R-:W-:Y:S01]  /*02d0*/  FSETP.GEU.AND P5, PT, R7, -126, PT ;  /* 0xc2fc00000700780b */ /* 0x000fe20003fae000 */
[----:B------:R-:W-:Y:S01]  /*02e0*/  FMUL R15, R15, 1.4426950216293334961 ;  /* 0x3fb8aa3b0f0f7820 */ /* 0x000fe20000400000 */
[----:B------:R-:W-:Y:S01]  /*02f0*/  @!P4 FMUL R10, R10, 0.5 ;  /* 0x3f0000000a0ac820 */ /* 0x000fe20000400000 */
[----:B------:R-:W-:Y:S01]  /*0300*/  FSETP.GEU.AND P2, PT, R11, -126, PT ;  /* 0xc2fc00000b00780b */ /* 0x000fe20003f4e000 */
[----:B---3--:R-:W-:Y:S01]  /*0310*/  @!P0 FMUL R8, R8, R8 ;  /* 0x0000000808088220 */ /* 0x008fe20000400000 */
[----:B------:R-:W-:Y:S01]  /*0320*/  FSETP.GEU.AND P6, PT, R13, -126, PT ;  /* 0xc2fc00000d00780b */ /* 0x000fe20003fce000 */
[----:B------:R-:W2:Y:S01]  /*0330*/  MUFU.EX2 R12, R12 ;  /* 0x0000000c000c7308 */ /* 0x000ea20000000800 */
[----:B------:R-:W-:Y:S01]  /*0340*/  FSETP.GEU.AND P0, PT, R15, -126, PT ;  /* 0xc2fc00000f00780b */ /* 0x000fe20003f0e000 */
[----:B-1----:R-:W-:Y:S01]  /*0350*/  FMUL R9, R16, 1.4426950216293334961 ;  /* 0x3fb8aa3b10097820 */ /* 0x002fe20000400000 */
[----:B----4-:R-:W-:-:S05]  /*0360*/  @!P3 FMUL R6, R6, R6 ;  /* 0x000000060606b220 */ /* 0x010fca0000400000 */
[----:B------:R-:W1:Y:S01]  /*0370*/  MUFU.EX2 R10, R10 ;  /* 0x0000000a000a7308 */ /* 0x000e620000000800 */
[----:B------:R-:W-:Y:S01]  /*0380*/  FSETP.GEU.AND P3, PT, R9, -126, PT ;  /* 0xc2fc00000900780b */ /* 0x000fe20003f6e000 */
[----:B------:R-:W-:Y:S01]  /*0390*/  @!P5 FMUL R7, R7, 0.5 ;  /* 0x3f0000000707d820 */ /* 0x000fe20000400000 */
[----:B------:R-:W-:Y:S01]  /*03a0*/  FMUL R19, R19, 1.4426950216293334961 ;  /* 0x3fb8aa3b13137820 */ /* 0x000fe20000400000 */
[----:B------:R-:W-:Y:S01]  /*03b0*/  @!P2 FMUL R11, R11, 0.5 ;  /* 0x3f0000000b0ba820 */ /* 0x000fe20000400000 */
[----:B------:R-:W-:Y:S01]  /*03c0*/  @!P6 FMUL R13, R13, 0.5 ;  /* 0x3f0000000d0de820 */ /* 0x000fe20000400000 */
[----:B------:R-:W-:Y:S02]  /*03d0*/  @!P0 FMUL R15, R15, 0.5 ;  /* 0x3f0000000f0f8820 */ /* 0x000fe40000400000 */
[----:B------:R-:W3:Y:S01]  /*03e0*/  MUFU.EX2 R16, R7 ;  /* 0x0000000700107308 */ /* 0x000ee20000000800 */
[----:B--2---:R-:W-:Y:S01]  /*03f0*/  @!P1 FMUL R12, R12, R12 ;  /* 0x0000000c0c0c9220 */ /* 0x004fe20000400000 */
[----:B------:R-:W-:Y:S01]  /*0400*/  FADD R5, R5, R8 ;  /* 0x0000000805057221 */ /* 0x000fe20000000000 */
[----:B------:R-:W-:-:S03]  /*0410*/  FSETP.GEU.AND P1, PT, R19, -126, PT ;  /* 0xc2fc00001300780b */ /* 0x000fc60003f2e000 */
[----:B------:R-:W-:Y:S02]  /*0420*/  @!P3 FMUL R9, R9, 0.5 ;  /* 0x3f0000000909b820 */ /* 0x000fe40000400000 */
[----:B------:R-:W2:Y:S01]  /*0430*/  MUFU.EX2 R14, R13 ;  /* 0x0000000d000e7308 */ /* 0x000ea20000000800 */
[----:B-1----:R-:W-:Y:S01]  /*0440*/  @!P4 FMUL R10, R10, R10 ;  /* 0x0000000a0a0ac220 */ /* 0x002fe20000400000 */
[----:B------:R-:W-:Y:S01]  /*0450*/  FADD R5, R5, R6 ;  /* 0x0000000605057221 */ /* 0x000fe20000000000 */
[----:B------:R-:W-:-:S05]  /*0460*/  FMUL R23, R18, 1.4426950216293334961 ;  /* 0x3fb8aa3b12177820 */ /* 0x000fca0000400000 */
[----:B------:R-:W1:Y:S01]  /*0470*/  MUFU.EX2 R11, R11 ;  /* 0x0000000b000b7308 */ /* 0x000e620000000800 */
[----:B------:R-:W-:-:S07]  /*0480*/  FADD R5, R5, R10 ;  /* 0x0000000a05057221 */ /* 0x000fce0000000000 */
[----:B------:R-:W4:Y:S01]  /*0490*/  MUFU.EX2 R15, R15 ;  /* 0x0000000f000f7308 */ /* 0x000f220000000800 */
[----:B---3--:R-:W-:Y:S01]  /*04a0*/  @!P5 FMUL R16, R16, R16 ;  /* 0x000000101010d220 */ /* 0x008fe20000400000 */
[----:B------:R-:W-:Y:S01]  /*04b0*/  FMUL R8, R20, 1.4426950216293334961 ;  /* 0x3fb8aa3b14087820 */ /* 0x000fe20000400000 */
[----:B------:R-:W-:-:S05]  /*04c0*/  FSETP.GEU.AND P5, PT, R5, 1.175494350822287508e-38, PT ;  /* 0x008000000500780b */ /* 0x000fca0003fae000 */
[----:B------:R-:W3:Y:S01]  /*04d0*/  MUFU.EX2 R18, R9 ;  /* 0x0000000900127308 */ /* 0x000ee20000000800 */
[----:B------:R-:W-:Y:S01]  /*04e0*/  FMUL R17, R17, 1.4426950216293334961 ;  /* 0x3fb8aa3b11117820 */ /* 0x000fe20000400000 */
[----:B------:R-:W-:Y:S01]  /*04f0*/  @!P1 FMUL R19, R19, 0.5 ;  /* 0x3f00000013139820 */ /* 0x000fe20000400000 */
[----:B------:R-:W-:Y:S01]  /*0500*/  FMUL R21, R21, 1.4426950216293334961 ;  /* 0x3fb8aa3b15157820 */ /* 0x000fe20000400000 */
[----:B--2---:R-:W-:Y:S01]  /*0510*/  @!P6 FMUL R14, R14, R14 ;  /* 0x0000000e0e0ee220 */ /* 0x004fe20000400000 */
[----:B------:R-:W-:Y:S01]  /*0520*/  FSETP.GEU.AND P6, PT, R8, -126, PT ;  /* 0xc2fc00000800780b */ /* 0x000fe20003fce000 */
[----:B-1----:R-:W-:Y:S01]  /*0530*/  @!P2 FMUL R11, R11, R11 ;  /* 0x0000000b0b0ba220 */ /* 0x002fe20000400000 */
[----:B------:R-:W-:Y:S01]  /*0540*/  FSETP.GEU.AND P4, PT, R17, -126, PT ;  /* 0xc2fc00001100780b */ /* 0x000fe20003f8e000 */
[----:B----4-:R-:W-:Y:S01]  /*0550*/  @!P0 FMUL R15, R15, R15 ;  /* 0x0000000f0f0f8220 */ /* 0x010fe20000400000 */
[----:B------:R-:W-:Y:S01]  /*0560*/  FMUL R22, R22, 1.4426950216293334961 ;  /* 0x3fb8aa3b16167820 */ /* 0x000fe20000400000 */
[----:B------:R-:W-:Y:S01]  /*0570*/  FSETP.GEU.AND P0, PT, R21, -126, PT ;  /* 0xc2fc00001500780b */ /* 0x000fe20003f0e000 */
[----:B------:R-:W1:Y:S01]  /*0580*/  MUFU.EX2 R19, R19 ;  /* 0x0000001300137308 */ /* 0x000e620000000800 */
[----:B------:R-:W-:Y:S01]  /*0590*/  FSETP.GEU.AND P2, PT, R23, -126, PT ;  /* 0xc2fc00001700780b */ /* 0x000fe20003f4e000 */
[----:B------:R-:W-:Y:S01]  /*05a0*/  FADD R11, R11, R12 ;  /* 0x0000000c0b0b7221 */ /* 0x000fe20000000000 */
[----:B---3--:R-:W-:Y:S01]  /*05b0*/  @!P3 FMUL R18, R18, R18 ;  /* 0x000000121212b220 */ /* 0x008fe20000400000 */
[----:B------:R-:W-:Y:S01]  /*05c0*/  FSETP.GEU.AND P3, PT, R22, -126, PT ;  /* 0xc2fc00001600780b */ /* 0x000fe20003f6e000 */
[----:B------:R-:W-:Y:S01]  /*05d0*/  @!P5 FMUL R5, R5, 8388608 ;  /* 0x4b0000000505d820 */ /* 0x000fe20000400000 */
[----:B------:R-:W-:Y:S01]  /*05e0*/  FADD R11, R11, R14 ;  /* 0x0000000e0b0b7221 */ /* 0x000fe20000000000 */
[----:B------:R-:W-:-:S02]  /*05f0*/  @!P6 FMUL R8, R8, 0.5 ;  /* 0x3f0000000808e820 */ /* 0x000fc40000400000 */
[----:B------:R-:W-:Y:S01]  /*0600*/  @!P4 FMUL R17, R17, 0.5 ;  /* 0x3f0000001111c820 */ /* 0x000fe20000400000 */
[----:B------:R-:W-:Y:S01]  /*0610*/  FADD R6, R11, R16 ;  /* 0x000000100b067221 */ /* 0x000fe20000000000 */
[----:B------:R-:W-:Y:S01]  /*0620*/  IADD3 R7, R5, -0x3f2aaaab, RZ ;  /* 0xc0d5555505077810 */ /* 0x000fe20007ffe0ff */
[----:B------:R-:W-:Y:S02]  /*0630*/  @!P0 FMUL R21, R21, 0.5 ;  /* 0x3f00000015158820 */ /* 0x000fe40000400000 */
[----:B------:R-:W-:Y:S01]  /*0640*/  @!P2 FMUL R23, R23, 0.5 ;  /* 0x3f0000001717a820 */ /* 0x000fe20000400000 */
[----:B------:R2:W3:Y:S01]  /*0650*/  MUFU.EX2 R10, R8 ;  /* 0x00000008000a7308 */ /* 0x0004e20000000800 */
[----:B-1----:R-:W-:Y:S01]  /*0660*/  @!P1 FMUL R19, R19, R19 ;  /* 0x0000001313139220 */ /* 0x002fe20000400000 */
[----:B------:R-:W-:Y:S01]  /*0670*/  LOP3.LUT R12, R7, 0xff800000, RZ, 0xc0, !PT ;  /* 0xff800000070c7812 */ /* 0x000fe200078ec0ff */
[----:B------:R-:W-:Y:S01]  /*0680*/  @!P3 FMUL R22, R22, 0.5 ;  /* 0x3f0000001616b820 */ /* 0x000fe20000400000 */
[----:B------:R-:W-:Y:S01]  /*0690*/  FSETP.GEU.AND P1, PT, R6, 1.175494350822287508e-38, PT ;  /* 0x008000000600780b */ /* 0x000fe20003f2e000 */
[----:B------:R-:W-:-:S03]  /*06a0*/  HFMA2.MMA R7, -RZ, RZ, 1.5048828125, 33.21875 ;  /* 0x3e055027ff077435 */ /* 0x000fc600000001ff */
[----:B------:R-:W1:Y:S01]  /*06b0*/  MUFU.EX2 R20, R17 ;  /* 0x0000001100147308 */ /* 0x000e620000000800 */
[----:B--2---:R-:W-:-:S07]  /*06c0*/  IADD3 R8, R5, -R12, RZ ;  /* 0x8000000c05087210 */ /* 0x004fce0007ffe0ff */
[----:B------:R-:W2:Y:S01]  /*06d0*/  MUFU.EX2 R21, R21 ;  /* 0x0000001500157308 */ /* 0x000ea20000000800 */
[----:B------:R-:W-:-:S07]  /*06e0*/  FADD R14, R8, -1 ;  /* 0xbf800000080e7421 */ /* 0x000fce0000000000 */
[----:B------:R-:W4:Y:S01]  /*06f0*/  MUFU.EX2 R23, R23 ;  /* 0x0000001700177308 */ /* 0x000f220000000800 */
[----:B------:R-:W-:Y:S01]  /*0700*/  FFMA.FTZ R9, R14, -R7, 0.14084610342979431152 ;  /* 0x3e1039f60e097423 */ /* 0x000fe20000010807 */
[----:B------:R-:W-:-:S06]  /*0710*/  @!P1 FMUL R6, R6, 8388608 ;  /* 0x4b00000006069820 */ /* 0x000fcc0000400000 */
[----:B------:R-:W4:Y:S01]  /*0720*/  MUFU.EX2 R22, R22 ;  /* 0x0000001600167308 */ /* 0x000f220000000800 */
[----:B---3--:R-:W-:Y:S01]  /*0730*/  @!P6 FMUL R10, R10, R10 ;  /* 0x0000000a0a0ae220 */ /* 0x008fe20000400000 */
[----:B------:R-:W-:Y:S01]  /*0740*/  FADD R15, R15, R18 ;  /* 0x000000120f0f7221 */ /* 0x000fe20000000000 */
[----:B-1----:R-:W-:Y:S01]  /*0750*/  @!P4 FMUL R20, R20, R20 ;  /* 0x000000141414c220 */ /* 0x002fe20000400000 */
[C---:B------:R-:W-:Y:S01]  /*0760*/  FFMA.FTZ R9, R14.reuse, R9, -0.12148627638816833496 ;  /* 0xbdf8cdcc0e097423 */ /* 0x040fe20000010009 */
[----:B------:R-:W-:Y:S01]  /*0770*/  FADD R10, R19, R10 ;  /* 0x0000000a130a7221 */ /* 0x000fe20000000000 */
[----:B--2---:R-:W-:Y:S01]  /*0780*/  @!P0 FMUL R21, R21, R21 ;  /* 0x0000001515158220 */ /* 0x004fe20000400000 */
[----:B------:R-:W-:Y:S01]  /*0790*/  IADD3 R8, R6, -0x3f2aaaab, RZ ;  /* 0xc0d5555506087810 */ /* 0x000fe20007ffe0ff */
[----:B------:R-:W-:Y:S01]  /*07a0*/  FADD R20, R15, R20 ;  /* 0x000000140f147221 */ /* 0x000fe20000000000 */
[----:B----4-:R-:W-:Y:S01]  /*07b0*/  @!P2 FMUL R23, R23, R23 ;  /* 0x000000171717a220 */ /* 0x010fe20000400000 */
[----:B------:R-:W-:Y:S01]  /*07c0*/  FFMA.FTZ R9, R14, R9, 0.13980610668659210205 ;  /* 0x3e0f29550e097423 */ /* 0x000fe20000010009 */
[----:B------:R-:W-:Y:S01]  /*07d0*/  FADD R21, R10, R21 ;  /* 0x000000150a157221 */ /* 0x000fe20000000000 */
[----:B------:R-:W-:Y:S01]  /*07e0*/  LOP3.LUT R15, R8, 0xff800000, RZ, 0xc0, !PT ;  /* 0xff800000080f7812 */ /* 0x000fe200078ec0ff */
[----:B------:R-:W-:Y:S01]  /*07f0*/  FADD R8, R20, R23 ;  /* 0x0000001714087221 */ /* 0x000fe20000000000 */
[----:B0-----:R-:W-:Y:S01]  /*0800*/  @!P3 FMUL R22, R22, R22 ;  /* 0x000000161616b220 */ /* 0x001fe20000400000 */
[----:B------:R-:W-:-:S03]  /*0810*/  FFMA.FTZ R11, R14, R9, -0.16684235632419586182 ;  /* 0xbe2ad8b90e0b7423 */ /* 0x000fc60000010009 */
[----:B------:R-:W-:Y:S01]  /*0820*/  FADD R9, R21, R22 ;  /* 0x0000001615097221 */ /* 0x000fe20000000000 */
[----:B------:R-:W-:Y:S01]  /*0830*/  FFMA.FTZ R11, R14, R11, 0.20012299716472625732 ;  /* 0x3e4ced0b0e0b7423 */ /* 0x000fe2000001000b */
[----:B------:R-:W-:-:S03]  /*0840*/  FSETP.GEU.AND P3, PT, R8, 1.175494350822287508e-38, PT ;  /* 0x008000000800780b */ /* 0x000fc60003f6e000 */
[----:B------:R-:W-:Y:S01]  /*0850*/  FSETP.GEU.AND P2, PT, R9, 1.175494350822287508e-38, PT ;  /* 0x008000000900780b */ /* 0x000fe20003f4e000 */
[----:B------:R-:W-:-:S04]  /*0860*/  FFMA.FTZ R11, R14, R11, -0.24999669194221496582 ;  /* 0xbe7fff220e0b7423 */ /* 0x000fc8000001000b */
[----:B------:R-:W-:Y:S01]  /*0870*/  FFMA.FTZ R13, R14, R11, 0.33333182334899902344 ;  /* 0x3eaaaa780e0d7423 */ /* 0x000fe2000001000b */
[----:B------:R-:W-:-:S03]  /*0880*/  IADD3 R10, R6, -R15, RZ ;  /* 0x8000000f060a7210 */ /* 0x000fc60007ffe0ff */
[----:B------:R-:W-:Y:S01]  /*0890*/  FFMA.FTZ R13, R14, R13, -0.5 ;  /* 0xbf0000000e0d7423 */ /* 0x000fe2000001000d */
[----:B------:R-:W-:Y:S01]  /*08a0*/  @!P3 FMUL R8, R8, 8388608 ;  /* 0x4b0000000808b820 */ /* 0x000fe20000400000 */
[----:B------:R-:W-:Y:S02]  /*08b0*/  I2FP.F32.S32 R11, R12 ;  /* 0x0000000c000b7245 */ /* 0x000fe40000201400 */
[----:B------:R-:W-:Y:S01]  /*08c0*/  FMUL R13, R14, R13 ;  /* 0x0000000d0e0d7220 */ /* 0x000fe20000400000 */
[----:B------:R-:W-:Y:S01]  /*08d0*/  @!P2 FMUL R9, R9, 8388608 ;  /* 0x4b0000000909a820 */ /* 0x000fe20000400000 */
[----:B------:R-:W-:Y:S01]  /*08e0*/  FADD R16, R10, -1 ;  /* 0xbf8000000a107421 */ /* 0x000fe20000000000 */
[----:B------:R-:W-:Y:S01]  /*08f0*/  IADD3 R12, R8, -0x3f2aaaab, RZ ;  /* 0xc0d55555080c7810 */ /* 0x000fe20007ffe0ff */
[----:B------:R-:W-:Y:S01]  /*0900*/  FFMA.FTZ R13, R14, R13, R14 ;  /* 0x0000000d0e0d7223 */ /* 0x000fe2000001000e */
[----:B------:R-:W-:Y:S02]  /*0910*/  FSEL R10, RZ, -23, P5 ;  /* 0xc1b80000ff0a7808 */ /* 0x000fe40002800000 */
[----:B------:R-:W-:-:S02]  /*0920*/  IADD3 R14, R9, -0x3f2aaaab, RZ ;  /* 0xc0d55555090e7810 */ /* 0x000fc40007ffe0ff */
[----:B------:R-:W-:Y:S01]  /*0930*/  LOP3.LUT R19, R12, 0xff800000, RZ, 0xc0, !PT ;  /* 0xff8000000c137812 */ /* 0x000fe200078ec0ff */
[----:B------:R-:W-:Y:S01]  /*0940*/  FFMA.FTZ R10, R11, 1.1920928955078125e-07, R10 ;  /* 0x340000000b0a7823 */ /* 0x000fe2000001000a */
[----:B------:R-:W-:Y:S02]  /*0950*/  LOP3.LUT R18, R14, 0xff800000, RZ, 0xc0, !PT ;  /* 0xff8000000e127812 */ /* 0x000fe400078ec0ff */
[----:B------:R-:W-:Y:S01]  /*0960*/  IADD3 R14, R8, -R19, RZ ;  /* 0x80000013080e7210 */ /* 0x000fe20007ffe0ff */
[----:B------:R-:W-:Y:S01]  /*0970*/  FFMA.FTZ R10, R10, 0.69314718246459960938, R13 ;  /* 0x3f3172180a0a7823 */ /* 0x000fe2000001000d */
[----:B------:R-:W-:Y:S02]  /*0980*/  FSEL R11, RZ, -23, P1 ;  /* 0xc1b80000ff0b7808 */ /* 0x000fe40000800000 */
[----:B------:R-:W-:Y:S01]  /*0990*/  I2FP.F32.S32 R12, R15 ;  /* 0x0000000f000c7245 */ /* 0x000fe20000201400 */
[----:B------:R-:W-:Y:S01]  /*09a0*/  FFMA.FTZ R17, R16, -R7, 0.14084610342979431152 ;  /* 0x3e1039f610117423 */ /* 0x000fe20000010807 */
[----:B------:R-:W-:Y:S01]  /*09b0*/  IADD3 R13, R9, -R18, RZ ;  /* 0x80000012090d7210 */ /* 0x000fe20007ffe0ff */
[----:B------:R-:W-:Y:S01]  /*09c0*/  FADD R14, R14, -1 ;  /* 0xbf8000000e0e7421 */ /* 0x000fe20000000000 */
[----:B------:R-:W-:Y:S01]  /*09d0*/  ISETP.GE.U32.AND P1, PT, R5, 0x7f800000, PT ;  /* 0x7f8000000500780c */ /* 0x000fe20003f26070 */
[----:B------:R-:W-:Y:S01]  /*09e0*/  FFMA.FTZ R11, R12, 1.1920928955078125e-07, R11 ;  /* 0x340000000c0b7823 */ /* 0x000fe2000001000b */
[----:B------:R-:W-:Y:S01]  /*09f0*/  FFMA.FTZ R17, R16, R17, -0.12148627638816833496 ;  /* 0xbdf8cdcc10117423 */ /* 0x000fe20000010011 */
[----:B------:R-:W-:Y:S01]  /*0a00*/  FADD R12, R13, -1 ;  /* 0xbf8000000d0c7421 */ /* 0x000fe20000000000 */
[----:B------:R-:W-:-:S02]  /*0a10*/  FFMA.FTZ R13, R14, -R7, 0.14084610342979431152 ;  /* 0x3e1039f60e0d7423 */ /* 0x000fc40000010807 */
[----:B------:R-:W-:Y:S01]  /*0a20*/  FFMA.FTZ R17, R16, R17, 0.13980610668659210205 ;  /* 0x3e0f295510117423 */ /* 0x000fe20000010011 */
[----:B------:R-:W-:Y:S01]  /*0a30*/  FFMA.FTZ R7, R12, -R7, 0.14084610342979431152 ;  /* 0x3e1039f60c077423 */ /* 0x000fe20000010807 */
[----:B------:R-:W-:Y:S02]  /*0a40*/  FFMA.FTZ R13, R14, R13, -0.12148627638816833496 ;  /* 0xbdf8cdcc0e0d7423 */ /* 0x000fe4000001000d */
[----:B------:R-:W-:Y:S01]  /*0a50*/  FFMA.FTZ R17, R16, R17, -0.16684235632419586182 ;  /* 0xbe2ad8b910117423 */ /* 0x000fe20000010011 */
[----:B------:R-:W-:Y:S01]  /*0a60*/  FFMA.FTZ R7, R12, R7, -0.12148627638816833496 ;  /* 0xbdf8cdcc0c077423 */ /* 0x000fe20000010007 */
[----:B------:R-:W-:Y:S01]  /*0a70*/  FFMA.FTZ R13, R14, R13, 0.13980610668659210205 ;  /* 0x3e0f29550e0d7423 */ /* 0x000fe2000001000d */
[----:B------:R-:W-:Y:S01]  /*0a80*/  @P1 MOV R20, 0x7f800000 ;  /* 0x7f80000000141802 */ /* 0x000fe20000000f00 */
[----:B------:R-:W-:Y:S01]  /*0a90*/  FFMA.FTZ R17, R16, R17, 0.20012299716472625732 ;  /* 0x3e4ced0b10117423 */ /* 0x000fe20000010011 */
[----:B------:R-:W-:Y:S01]  /*0aa0*/  FFMA.FTZ R7, R12, R7, 0.13980610668659210205 ;  /* 0x3e0f29550c077423 */ /* 0x000fe20000010007 */
[----:B------:R-:W-:-:S02]  /*0ab0*/  FFMA.FTZ R13, R14, R13, -0.16684235632419586182 ;  /* 0xbe2ad8b90e0d7423 */ /* 0x000fc4000001000d */
[----:B------:R-:W-:Y:S01]  /*0ac0*/  FFMA.FTZ R17, R16, R17, -0.24999669194221496582 ;  /* 0xbe7fff2210117423 */ /* 0x000fe20000010011 */
[----:B------:R-:W-:Y:S01]  /*0ad0*/  FFMA.FTZ R7, R12, R7, -0.16684235632419586182 ;  /* 0xbe2ad8b90c077423 */ /* 0x000fe20000010007 */
[C---:B------:R-:W-:Y:S01]  /*0ae0*/  @P1 FFMA.FTZ R10, R5.reuse, R20, +INF ;  /* 0x7f800000050a1423 */ /* 0x040fe20000010014 */
[----:B------:R-:W-:Y:S01]  /*0af0*/  FFMA.FTZ R13, R14, R13, 0.20012299716472625732 ;  /* 0x3e4ced0b0e0d7423 */ /* 0x000fe2000001000d */
[----:B------:R-:W-:Y:S01]  /*0b00*/  FSETP.NEU.AND P5, PT, R5, RZ, PT ;  /* 0x000000ff0500720b */ /* 0x000fe20003fad000 */
[----:B------:R-:W-:Y:S01]  /*0b10*/  FFMA.FTZ R17, R16, R17, 0.33333182334899902344 ;  /* 0x3eaaaa7810117423 */ /* 0x000fe20000010011 */
[----:B------:R-:W-:Y:S01]  /*0b20*/  ISETP.GE.U32.AND P4, PT, R6, 0x7f800000, PT ;  /* 0x7f8000000600780c */ /* 0x000fe20003f86070 */
[----:B------:R-:W-:Y:S01]  /*0b30*/  FFMA.FTZ R7, R12, R7, 0.20012299716472625732 ;  /* 0x3e4ced0b0c077423 */ /* 0x000fe20000010007 */
[----:B------:R-:W-:Y:S01]  /*0b40*/  FFMA.FTZ R13, R14, R13, -0.24999669194221496582 ;  /* 0xbe7fff220e0d7423 */ /* 0x000fe2000001000d */
[----:B------:R-:W-:Y:S01]  /*0b50*/  FSEL R5, R10, -INF , P5 ;  /* 0xff8000000a057808 */ /* 0x000fe20002800000 */
[----:B------:R-:W-:Y:S01]  /*0b60*/  FFMA.FTZ R17, R16, R17, -0.5 ;  /* 0xbf00000010117423 */ /* 0x000fe20000010011 */
[----:B------:R-:W-:Y:S01]  /*0b70*/  FFMA.FTZ R7, R12, R7, -0.24999669194221496582 ;  /* 0xbe7fff220c077423 */ /* 0x000fe20000010007 */
[----:B------:R-:W-:Y:S01]  /*0b80*/  FFMA.FTZ R13, R14, R13, 0.33333182334899902344 ;  /* 0x3eaaaa780e0d7423 */ /* 0x000fe2000001000d */
[----:B------:R-:W-:Y:S01]  /*0b90*/  ISETP.GE.U32.AND P1, PT, R8, 0x7f800000, PT ;  /* 0x7f8000000800780c */ /* 0x000fe20003f26070 */
[----:B------:R-:W-:Y:S01]  /*0ba0*/  FADD R10, -R4, R5 ;  /* 0x00000005040a7221 */ /* 0x000fe20000000100 */
[----:B------:R-:W-:Y:S01]  /*0bb0*/  FMUL R17, R16, R17 ;  /* 0x0000001110117220 */ /* 0x000fe20000400000 */
[----:B------:R-:W-:Y:S01]  /*0bc0*/  FSEL R5, RZ, -23, P2 ;  /* 0xc1b80000ff057808 */ /* 0x000fe20001000000 */
[----:B------:R-:W-:Y:S01]  /*0bd0*/  FFMA.FTZ R7, R12, R7, 0.33333182334899902344 ;  /* 0x3eaaaa780c077423 */ /* 0x000fe20000010007 */
[----:B------:R-:W-:Y:S01]  /*0be0*/  ISETP.GE.U32.AND P2, PT, R9, 0x7f800000, PT ;  /* 0x7f8000000900780c */ /* 0x000fe20003f46070 */
[----:B------:R-:W-:Y:S01]  /*0bf0*/  FFMA.FTZ R13, R14, R13, -0.5 ;  /* 0xbf0000000e0d7423 */ /* 0x000fe2000001000d */
[----:B------:R-:W-:Y:S01]  /*0c00*/  LOP3.LUT P0, RZ, R24, 0x1f, RZ, 0xc0, !PT ;  /* 0x0000001f18ff7812 */ /* 0x000fe2000780c0ff */
[----:B------:R-:W-:Y:S01]  /*0c10*/  FFMA.FTZ R16, R16, R17, R16 ;  /* 0x0000001110107223 */ /* 0x000fe20000010010 */
[----:B------:R-:W-:Y:S01]  /*0c20*/  @P4 MOV R15, 0x7f800000 ;  /* 0x7f800000000f4802 */ /* 0x000fe20000000f00 */
[----:B------:R-:W-:Y:S01]  /*0c30*/  FFMA.FTZ R7, R12, R7, -0.5 ;  /* 0xbf0000000c077423 */ /* 0x000fe20000010007 */
[----:B------:R-:W-:Y:S01]  /*0c40*/  FSEL R4, RZ, -23, P3 ;  /* 0xc1b80000ff047808 */ /* 0x000fe20001800000 */
[----:B------:R-:W-:Y:S01]  /*0c50*/  FMUL R13, R14, R13 ;  /* 0x0000000d0e0d7220 */ /* 0x000fe20000400000 */
[----:B------:R-:W-:Y:S01]  /*0c60*/  I2FP.F32.S32 R19, R19 ;  /* 0x0000001300137245 */ /* 0x000fe20000201400 */
[----:B------:R-:W-:Y:S01]  /*0c70*/  FFMA.FTZ R11, R11, 0.69314718246459960938, R16 ;  /* 0x3f3172180b0b7823 */ /* 0x000fe20000010010 */
[----:B------:R-:W-:Y:S01]  /*0c80*/  FMUL R7, R12, R7 ;  /* 0x000000070c077220 */ /* 0x000fe20000400000 */
[----:B------:R-:W-:Y:S01]  /*0c90*/  @P4 FFMA.FTZ R11, R6, R15, +INF ;  /* 0x7f800000060b4423 */ /* 0x000fe2000001000f */
[----:B------:R-:W-:Y:S01]  /*0ca0*/  I2FP.F32.S32 R18, R18 ;  /* 0x0000001200127245 */ /* 0x000fe20000201400 */
[----:B------:R-:W-:Y:S01]  /*0cb0*/  FFMA.FTZ R4, R19, 1.1920928955078125e-07, R4 ;  /* 0x3400000013047823 */ /* 0x000fe20000010004 */
[----:B------:R-:W-:Y:S01]  /*0cc0*/  FFMA.FTZ R13, R14, R13, R14 ;  /* 0x0000000d0e0d7223 */ /* 0x000fe2000001000e */
[----:B------:R-:W-:Y:S01]  /*0cd0*/  FSETP.NEU.AND P5, PT, R6, RZ, PT ;  /* 0x000000ff0600720b */ /* 0x000fe20003fad000 */
[----:B------:R-:W-:Y:S01]  /*0ce0*/  FFMA.FTZ R12, R12, R7, R12 ;  /* 0x000000070c0c7223 */ /* 0x000fe2000001000c */
[----:B------:R-:W-:Y:S01]  /*0cf0*/  @P1 MOV R7, 0x7f800000 ;  /* 0x7f80000000071802 */ /* 0x000fe20000000f00 */
[----:B------:R-:W-:Y:S01]  /*0d00*/  FFMA.FTZ R13, R4, 0.69314718246459960938, R13 ;  /* 0x3f317218040d7823 */ /* 0x000fe2000001000d */
[----:B------:R-:W-:Y:S01]  /*0d10*/  FSEL R6, R11, -INF , P5 ;  /* 0xff8000000b067808 */ /* 0x000fe20002800000 */
[----:B------:R-:W-:Y:S01]  /*0d20*/  FFMA.FTZ R5, R18, 1.1920928955078125e-07, R5 ;  /* 0x3400000012057823 */ /* 0x000fe20000010005 */
[----:B------:R-:W-:Y:S01]  /*0d30*/  @P2 MOV R4, 0x7f800000 ;  /* 0x7f80000000042802 */ /* 0x000fe20000000f00 */
[C---:B------:R-:W-:Y:S01]  /*0d40*/  @P1 FFMA.FTZ R13, R8.reuse, R7, +INF ;  /* 0x7f800000080d1423 */ /* 0x040fe20000010007 */
[----:B------:R-:W-:Y:S01]  /*0d50*/  FSETP.NEU.AND P3, PT, R8, RZ, PT ;  /* 0x000000ff0800720b */ /* 0x000fe20003f6d000 */
[----:B------:R-:W-:Y:S01]  /*0d60*/  FFMA.FTZ R12, R5, 0.69314718246459960938, R12 ;  /* 0x3f317218050c7823 */ /* 0x000fe2000001000c */
[----:B------:R-:W-:Y:S01]  /*0d70*/  FADD R3, -R3, R6 ;  /* 0x0000000603037221 */ /* 0x000fe20000000100 */
[C---:B------:R-:W-:Y:S01]  /*0d80*/  FSETP.NEU.AND P1, PT, R9.reuse, RZ, PT ;  /* 0x000000ff0900720b */ /* 0x040fe20003f2d000 */
[----:B------:R-:W-:Y:S01]  /*0d90*/  @P2 FFMA.FTZ R12, R9, R4, +INF ;  /* 0x7f800000090c2423 */ /* 0x000fe20000010004 */
[----:B------:R-:W-:Y:S11]  /*0da0*/  @P0 EXIT ;  /* 0x000000000000094d */ /* 0x000ff60003800000 */
[----:B------:R-:W-:Y:S01]  /*0db0*/  FSEL R13, R13, -INF , P3 ;  /* 0xff8000000d0d7808 */ /* 0x000fe20001800000 */
[----:B------:R-:W0:Y:S01]  /*0dc0*/  LDC.64 R4, c[0x0][0x210] ;  /* 0x00008400ff047b82 */ /* 0x000e220000000a00 */
[----:B------:R-:W-:Y:S01]  /*0dd0*/  FSEL R7, R12, -INF , P1 ;  /* 0xff8000000c077808 */ /* 0x000fe20000800000 */
[----:B------:R-:W-:Y:S01]  /*0de0*/  FADD R10, RZ, R10 ;  /* 0x0000000aff0a7221 */ /* 0x000fe20000000000 */
[----:B------:R-:W-:Y:S01]  /*0df0*/  FADD R3, RZ, R3 ;  /* 0x00000003ff037221 */ /* 0x000fe20000000000 */
[----:B-----5:R-:W-:Y:S02]  /*0e00*/  FADD R0, -R0, R13 ;  /* 0x0000000d00007221 */ /* 0x020fe40000000100 */
[----:B------:R-:W-:Y:S01]  /*0e10*/  FADD R2, -R2, R7 ;  /* 0x0000000702027221 */ /* 0x000fe20000000100 */
[----:B------:R-:W-:Y:S01]  /*0e20*/  FADD R3, R3, R10 ;  /* 0x0000000a03037221 */ /* 0x000fe20000000000 */
[----:B------:R-:W-:Y:S02]  /*0e30*/  FADD R0, RZ, R0 ;  /* 0x00000000ff007221 */ /* 0x000fe40000000000 */
[----:B------:R-:W-:-:S02]  /*0e40*/  FADD R2, RZ, R2 ;  /* 0x00000002ff027221 */ /* 0x000fc40000000000 */
[----:B------:R-:W-:-:S04]  /*0e50*/  FADD R3, R3, R0 ;  /* 0x0000000003037221 */ /* 0x000fc80000000000 */
[----:B------:R-:W-:-:S04]  /*0e60*/  FADD R2, R2, R3 ;  /* 0x0000000302027221 */ /* 0x000fc80000000000 */
[----:B------:R-:W-:-:S05]  /*0e70*/  FMUL R3, R2, 0.25 ;  /* 0x3e80000002037820 */ /* 0x000fca0000400000 */
[----:B0-----:R-:W-:Y:S01]  /*0e80*/  STG.E desc[UR4][R4.64], R3 ;  /* 0x0000000304007986 */ /* 0x001fe2000c101904 */
[----:B------:R-:W-:Y:S05]  /*0e90*/  EXIT ;  /* 0x000000000000794d */ /* 0x000fea0003800000 */
.L_x_0:
[----:B------:R-:W-:-:S00]  /*0ea0*/  BRA `(.L_x_0) ;  /* 0xfffffffc00fc7947 */ /* 0x000fc0000383ffff */
[----:B------:R-:W-:-:S00]  /*0eb0*/  NOP ;  /* 0x0000000000007918 */ /* 0x000fc00000000000 */
        /* <DEDUP_REMOVED lines=12> */
.L_x_1:


//--------------------- .nv.global.init           --------------------------
	.section	.nv.global.init,"aw",@progbits
.nv.global.init:
	.type		_$_str,@object
	.size		_$_str,(.L_0 - _$_str)
_$_str:
        /*0000*/ 	.byte	0x5f, 0x5f, 0x43, 0x55, 0x44, 0x41, 0x5f, 0x46, 0x54, 0x5a, 0x00
.L_0:


//--------------------- .nv.constant0.triton_poi_fused_arange_nll_loss_forward_1 --------------------------
	.section	.nv.constant0.triton_poi_fused_arange_nll_loss_forward_1,"a",@progbits
	.sectionflags	@""
	.align	4
.nv.constant0.triton_poi_fused_arange_nll_loss_forward_1:
	.zero		544
